//
// Generated by NVIDIA NVVM Compiler
//
// Compiler Build ID: CL-36424714
// Cuda compilation tools, release 13.0, V13.0.88
// Based on NVVM 20.0.0
//

.version 9.0
.target sm_100
.address_size 64

	// .globl	_Z18kernel_deformationPfS_S_S_S_iii

.visible .entry _Z18kernel_deformationPfS_S_S_S_iii(
	.param .u64 .ptr .align 1 _Z18kernel_deformationPfS_S_S_S_iii_param_0,
	.param .u64 .ptr .align 1 _Z18kernel_deformationPfS_S_S_S_iii_param_1,
	.param .u64 .ptr .align 1 _Z18kernel_deformationPfS_S_S_S_iii_param_2,
	.param .u64 .ptr .align 1 _Z18kernel_deformationPfS_S_S_S_iii_param_3,
	.param .u64 .ptr .align 1 _Z18kernel_deformationPfS_S_S_S_iii_param_4,
	.param .u32 _Z18kernel_deformationPfS_S_S_S_iii_param_5,
	.param .u32 _Z18kernel_deformationPfS_S_S_S_iii_param_6,
	.param .u32 _Z18kernel_deformationPfS_S_S_S_iii_param_7
)
{
	.reg .pred 	%p<13>;
	.reg .b32 	%r<32>;
	.reg .b32 	%f<62>;
	.reg .b64 	%rd<23>;

	ld.param.u64 	%rd2, [_Z18kernel_deformationPfS_S_S_S_iii_param_0];
	ld.param.u64 	%rd3, [_Z18kernel_deformationPfS_S_S_S_iii_param_1];
	ld.param.u64 	%rd4, [_Z18kernel_deformationPfS_S_S_S_iii_param_2];
	ld.param.u64 	%rd5, [_Z18kernel_deformationPfS_S_S_S_iii_param_3];
	ld.param.u64 	%rd6, [_Z18kernel_deformationPfS_S_S_S_iii_param_4];
	ld.param.u32 	%r7, [_Z18kernel_deformationPfS_S_S_S_iii_param_5];
	ld.param.u32 	%r10, [_Z18kernel_deformationPfS_S_S_S_iii_param_6];
	ld.param.u32 	%r9, [_Z18kernel_deformationPfS_S_S_S_iii_param_7];
	mov.u32 	%r11, %ctaid.x;
	shl.b32 	%r12, %r11, 4;
	mov.u32 	%r13, %tid.x;
	add.s32 	%r1, %r12, %r13;
	mov.u32 	%r14, %ctaid.y;
	shl.b32 	%r15, %r14, 4;
	mov.u32 	%r16, %tid.y;
	add.s32 	%r17, %r15, %r16;
	mov.u32 	%r18, %ctaid.z;
	shl.b32 	%r19, %r18, 2;
	mov.u32 	%r20, %tid.z;
	add.s32 	%r3, %r19, %r20;
	setp.ge.s32 	%p1, %r1, %r7;
	setp.ge.s32 	%p2, %r17, %r10;
	or.pred  	%p3, %p1, %p2;
	setp.ge.s32 	%p4, %r3, %r9;
	or.pred  	%p5, %p3, %p4;
	@%p5 bra 	$L__BB0_5;
	cvta.to.global.u64 	%rd7, %rd2;
	cvta.to.global.u64 	%rd8, %rd4;
	cvta.to.global.u64 	%rd9, %rd5;
	cvta.to.global.u64 	%rd10, %rd6;
	mad.lo.s32 	%r21, %r10, %r3, %r17;
	mad.lo.s32 	%r22, %r21, %r7, %r1;
	mul.wide.s32 	%rd11, %r22, 4;
	add.s64 	%rd12, %rd8, %rd11;
	ld.global.f32 	%f3, [%rd12];
	cvt.rzi.s32.f32 	%r4, %f3;
	add.s64 	%rd13, %rd9, %rd11;
	ld.global.f32 	%f4, [%rd13];
	cvt.rzi.s32.f32 	%r23, %f4;
	add.s64 	%rd14, %rd10, %rd11;
	ld.global.f32 	%f5, [%rd14];
	cvt.rzi.s32.f32 	%r6, %f5;
	add.s64 	%rd1, %rd7, %rd11;
	mov.b32 	%r24, 0;
	st.global.u32 	[%rd1], %r24;
	cvt.rn.f32.s32 	%f6, %r4;
	cvt.rn.f32.s32 	%f7, %r7;
	add.f32 	%f8, %f7, 0fBF000000;
	setp.le.f32 	%p6, %f8, %f6;
	min.s32 	%r25, %r4, %r23;
	setp.lt.s32 	%p7, %r25, 1;
	or.pred  	%p8, %p7, %p6;
	@%p8 bra 	$L__BB0_5;
	cvt.rn.f32.u32 	%f1, %r23;
	cvt.rn.f32.u32 	%f9, %r10;
	add.f32 	%f10, %f9, 0fBF000000;
	setp.le.f32 	%p9, %f10, %f1;
	setp.lt.s32 	%p10, %r6, 1;
	or.pred  	%p11, %p9, %p10;
	@%p11 bra 	$L__BB0_5;
	cvt.rn.f32.u32 	%f2, %r6;
	cvt.rn.f32.u32 	%f11, %r9;
	add.f32 	%f12, %f11, 0fBF000000;
	setp.le.f32 	%p12, %f12, %f2;
	@%p12 bra 	$L__BB0_5;
	cvt.rn.f32.u32 	%f13, %r4;
	add.f32 	%f14, %f13, 0fBF000000;
	cvt.rmi.f32.f32 	%f15, %f14;
	cvt.rzi.s32.f32 	%r26, %f15;
	cvt.rn.f32.s32 	%f16, %r26;
	sub.f32 	%f17, %f14, %f16;
	mov.f32 	%f18, 0f3F800000;
	sub.f32 	%f19, %f18, %f17;
	add.f32 	%f20, %f1, 0fBF000000;
	cvt.rmi.f32.f32 	%f21, %f20;
	cvt.rzi.s32.f32 	%r27, %f21;
	cvt.rn.f32.s32 	%f22, %r27;
	sub.f32 	%f23, %f20, %f22;
	sub.f32 	%f24, %f18, %f23;
	add.f32 	%f25, %f2, 0fBF000000;
	cvt.rmi.f32.f32 	%f26, %f25;
	cvt.rzi.s32.f32 	%r28, %f26;
	cvt.rn.f32.s32 	%f27, %r28;
	sub.f32 	%f28, %f25, %f27;
	sub.f32 	%f29, %f18, %f28;
	mad.lo.s32 	%r29, %r27, %r7, %r26;
	mul.lo.s32 	%r30, %r10, %r7;
	mad.lo.s32 	%r31, %r30, %r28, %r29;
	cvta.to.global.u64 	%rd15, %rd3;
	mul.wide.s32 	%rd16, %r31, 4;
	add.s64 	%rd17, %rd15, %rd16;
	ld.global.f32 	%f30, [%rd17];
	mul.f32 	%f31, %f19, %f30;
	mul.f32 	%f32, %f24, %f31;
	fma.rn.f32 	%f33, %f29, %f32, 0f00000000;
	st.global.f32 	[%rd1], %f33;
	mul.wide.s32 	%rd18, %r30, 4;
	add.s64 	%rd19, %rd17, %rd18;
	ld.global.f32 	%f34, [%rd19];
	mul.f32 	%f35, %f19, %f34;
	mul.f32 	%f36, %f24, %f35;
	fma.rn.f32 	%f37, %f28, %f36, %f33;
	st.global.f32 	[%rd1], %f37;
	mul.wide.s32 	%rd20, %r7, 4;
	add.s64 	%rd21, %rd17, %rd20;
	ld.global.f32 	%f38, [%rd21];
	mul.f32 	%f39, %f19, %f38;
	mul.f32 	%f40, %f23, %f39;
	fma.rn.f32 	%f41, %f29, %f40, %f37;
	st.global.f32 	[%rd1], %f41;
	add.s64 	%rd22, %rd21, %rd18;
	ld.global.f32 	%f42, [%rd22];
	mul.f32 	%f43, %f19, %f42;
	mul.f32 	%f44, %f23, %f43;
	fma.rn.f32 	%f45, %f28, %f44, %f41;
	st.global.f32 	[%rd1], %f45;
	ld.global.f32 	%f46, [%rd17+4];
	mul.f32 	%f47, %f17, %f46;
	mul.f32 	%f48, %f24, %f47;
	fma.rn.f32 	%f49, %f29, %f48, %f45;
	st.global.f32 	[%rd1], %f49;
	ld.global.f32 	%f50, [%rd19+4];
	mul.f32 	%f51, %f17, %f50;
	mul.f32 	%f52, %f24, %f51;
	fma.rn.f32 	%f53, %f28, %f52, %f49;
	st.global.f32 	[%rd1], %f53;
	ld.global.f32 	%f54, [%rd21+4];
	mul.f32 	%f55, %f17, %f54;
	mul.f32 	%f56, %f23, %f55;
	fma.rn.f32 	%f57, %f29, %f56, %f53;
	st.global.f32 	[%rd1], %f57;
	ld.global.f32 	%f58, [%rd22+4];
	mul.f32 	%f59, %f17, %f58;
	mul.f32 	%f60, %f23, %f59;
	fma.rn.f32 	%f61, %f28, %f60, %f57;
	st.global.f32 	[%rd1], %f61;
$L__BB0_5:
	ret;

}


// ===== COMPILED SASS (sm_100) =====

	.target	sm_100

	.elftype	@"ET_EXEC"


//--------------------- .note.nv.tkinfo           --------------------------
	.section	.note.nv.tkinfo,"",@"SHT_NOTE"
	.sectionflags	@"SHF_NOTE_NV_TKINFO"
	.tkinfo
        /*0018*/ 	.word	0x00000002
        /*0030*/ 	.string	""
        /*0030*/ 	.string	"ptxas"
        /*0030*/ 	.string	"Cuda compilation tools, release 13.0, V13.0.88"
        /*0030*/ 	.string	"Build cuda_13.0.r13.0/compiler.36424714_0"
        /*0030*/ 	.string	"-arch sm_100 -m 64 "



//--------------------- .note.nv.cuinfo           --------------------------
	.section	.note.nv.cuinfo,"",@"SHT_NOTE"
	.sectionflags	@"SHF_NOTE_NV_CUINFO"
        /*0018*/ 	.short	0x0002
        /*001a*/ 	.short	0x0064
        /*001c*/ 	.short	0x0082
	.zero		2


//--------------------- .nv.info                  --------------------------
	.section	.nv.info,"",@"SHT_CUDA_INFO"
	.align	4


	//----- nvinfo : EIATTR_REGCOUNT
	.align		4
        /*0000*/ 	.byte	0x04, 0x2f
        /*0002*/ 	.short	(.L_1 - .L_0)
	.align		4
.L_0:
        /*0004*/ 	.word	index@(_Z18kernel_deformationPfS_S_S_S_iii)
        /*0008*/ 	.word	0x00000017


	//----- nvinfo : EIATTR_FRAME_SIZE
	.align		4
.L_1:
        /*000c*/ 	.byte	0x04, 0x11
        /*000e*/ 	.short	(.L_3 - .L_2)
	.align		4
.L_2:
        /*0010*/ 	.word	index@(_Z18kernel_deformationPfS_S_S_S_iii)
        /*0014*/ 	.word	0x00000000


	//----- nvinfo : EIATTR_MIN_STACK_SIZE
	.align		4
.L_3:
        /*0018*/ 	.byte	0x04, 0x12
        /*001a*/ 	.short	(.L_5 - .L_4)
	.align		4
.L_4:
        /*001c*/ 	.word	index@(_Z18kernel_deformationPfS_S_S_S_iii)
        /*0020*/ 	.word	0x00000000
.L_5:


//--------------------- .nv.compat                --------------------------
	.section	.nv.compat,"",@"SHT_CUDA_COMPAT_INFO"
	.align	4
        /*0000*/ 	.byte	0x02, 0x09, 0x00, 0x00, 0x02, 0x02, 0x01, 0x00, 0x02, 0x05, 0x05, 0x00, 0x03, 0x07, 0x01, 0x01
        /*0010*/ 	.byte	0x02, 0x03, 0x00, 0x00, 0x02, 0x06, 0x01, 0x00, 0x04, 0x0b, 0x08, 0x00, 0x09, 0x00, 0x00, 0x00
        /*0020*/ 	.byte	0x00, 0x00, 0x00, 0x00


//--------------------- .nv.info._Z18kernel_deformationPfS_S_S_S_iii --------------------------
	.section	.nv.info._Z18kernel_deformationPfS_S_S_S_iii,"",@"SHT_CUDA_INFO"
	.sectionflags	@""
	.align	4


	//----- nvinfo : EIATTR_CUDA_API_VERSION
	.align		4
        /*0000*/ 	.byte	0x04, 0x37
        /*0002*/ 	.short	(.L_7 - .L_6)
.L_6:
        /*0004*/ 	.word	0x00000082


	//----- nvinfo : EIATTR_KPARAM_INFO
	.align		4
.L_7:
        /*0008*/ 	.byte	0x04, 0x17
        /*000a*/ 	.short	(.L_9 - .L_8)
.L_8:
        /*000c*/ 	.word	0x00000000
        /*0010*/ 	.short	0x0007
        /*0012*/ 	.short	0x0030
        /*0014*/ 	.byte	0x00, 0xf0, 0x11, 0x00


	//----- nvinfo : EIATTR_KPARAM_INFO
	.align		4
.L_9:
        /*0018*/ 	.byte	0x04, 0x17
        /*001a*/ 	.short	(.L_11 - .L_10)
.L_10:
        /*001c*/ 	.word	0x00000000
        /*0020*/ 	.short	0x0006
        /*0022*/ 	.short	0x002c
        /*0024*/ 	.byte	0x00, 0xf0, 0x11, 0x00


	//----- nvinfo : EIATTR_KPARAM_INFO
	.align		4
.L_11:
        /*0028*/ 	.byte	0x04, 0x17
        /*002a*/ 	.short	(.L_13 - .L_12)
.L_12:
        /*002c*/ 	.word	0x00000000
        /*0030*/ 	.short	0x0005
        /*0032*/ 	.short	0x0028
        /*0034*/ 	.byte	0x00, 0xf0, 0x11, 0x00


	//----- nvinfo : EIATTR_KPARAM_INFO
	.align		4
.L_13:
        /*0038*/ 	.byte	0x04, 0x17
        /*003a*/ 	.short	(.L_15 - .L_14)
.L_14:
        /*003c*/ 	.word	0x00000000
        /*0040*/ 	.short	0x0004
        /*0042*/ 	.short	0x0020
        /*0044*/ 	.byte	0x00, 0xf5, 0x21, 0x00


	//----- nvinfo : EIATTR_KPARAM_INFO
	.align		4
.L_15:
        /*0048*/ 	.byte	0x04, 0x17
        /*004a*/ 	.short	(.L_17 - .L_16)
.L_16:
        /*004c*/ 	.word	0x00000000
        /*0050*/ 	.short	0x0003
        /*0052*/ 	.short	0x0018
        /*0054*/ 	.byte	0x00, 0xf5, 0x21, 0x00


	//----- nvinfo : EIATTR_KPARAM_INFO
	.align		4
.L_17:
        /*0058*/ 	.byte	0x04, 0x17
        /*005a*/ 	.short	(.L_19 - .L_18)
.L_18:
        /*005c*/ 	.word	0x00000000
        /*0060*/ 	.short	0x0002
        /*0062*/ 	.short	0x0010
        /*0064*/ 	.byte	0x00, 0xf5, 0x21, 0x00


	//----- nvinfo : EIATTR_KPARAM_INFO
	.align		4
.L_19:
        /*0068*/ 	.byte	0x04, 0x17
        /*006a*/ 	.short	(.L_21 - .L_20)
.L_20:
        /*006c*/ 	.word	0x00000000
        /*0070*/ 	.short	0x0001
        /*0072*/ 	.short	0x0008
        /*0074*/ 	.byte	0x00, 0xf5, 0x21, 0x00


	//----- nvinfo : EIATTR_KPARAM_INFO
	.align		4
.L_21:
        /*0078*/ 	.byte	0x04, 0x17
        /*007a*/ 	.short	(.L_23 - .L_22)
.L_22:
        /*007c*/ 	.word	0x00000000
        /*0080*/ 	.short	0x0000
        /*0082*/ 	.short	0x0000
        /*0084*/ 	.byte	0x00, 0xf5, 0x21, 0x00


	//----- nvinfo : EIATTR_SPARSE_MMA_MASK
	.align		4
.L_23:
        /*0088*/ 	.byte	0x03, 0x50
        /*008a*/ 	.short	0x0000


	//----- nvinfo : EIATTR_MAXREG_COUNT
	.align		4
        /*008c*/ 	.byte	0x03, 0x1b
        /*008e*/ 	.short	0x00ff


	//----- nvinfo : EIATTR_MERCURY_ISA_VERSION
	.align		4
        /*0090*/ 	.byte	0x03, 0x5f
        /*0092*/ 	.short	0x0101


	//----- nvinfo : EIATTR_VRC_CTA_INIT_COUNT
	.align		4
        /*0094*/ 	.byte	0x02, 0x4a
	.zero		1
	.zero		1


	//----- nvinfo : EIATTR_EXIT_INSTR_OFFSETS
	.align		4
        /*0098*/ 	.byte	0x04, 0x1c
        /*009a*/ 	.short	(.L_25 - .L_24)


	//   ....[0]....
.L_24:
        /*009c*/ 	.word	0x000000f0


	//   ....[1]....
        /*00a0*/ 	.word	0x00000270


	//   ....[2]....
        /*00a4*/ 	.word	0x000002e0


	//   ....[3]....
        /*00a8*/ 	.word	0x00000330


	//   ....[4]....
        /*00ac*/ 	.word	0x00000740


	//----- nvinfo : EIATTR_CBANK_PARAM_SIZE
	.align		4
.L_25:
        /*00b0*/ 	.byte	0x03, 0x19
        /*00b2*/ 	.short	0x0034


	//----- nvinfo : EIATTR_PARAM_CBANK
	.align		4
        /*00b4*/ 	.byte	0x04, 0x0a
        /*00b6*/ 	.short	(.L_27 - .L_26)
	.align		4
.L_26:
        /*00b8*/ 	.word	index@(.nv.constant0._Z18kernel_deformationPfS_S_S_S_iii)
        /*00bc*/ 	.short	0x0380
        /*00be*/ 	.short	0x0034


	//----- nvinfo : EIATTR_SW_WAR
	.align		4
.L_27:
        /*00c0*/ 	.byte	0x04, 0x36
        /*00c2*/ 	.short	(.L_29 - .L_28)
.L_28:
        /*00c4*/ 	.word	0x00000008
.L_29:


//--------------------- .nv.callgraph             --------------------------
	.section	.nv.callgraph,"",@"SHT_CUDA_CALLGRAPH"
	.align	4
	.sectionentsize	8
	.align		4
        /*0000*/ 	.word	0x00000000
	.align		4
        /*0004*/ 	.word	0xffffffff
	.align		4
        /*0008*/ 	.word	0x00000000
	.align		4
        /*000c*/ 	.word	0xfffffffe
	.align		4
        /*0010*/ 	.word	0x00000000
	.align		4
        /*0014*/ 	.word	0xfffffffd
	.align		4
        /*0018*/ 	.word	0x00000000
	.align		4
        /*001c*/ 	.word	0xfffffffc


//--------------------- .text._Z18kernel_deformationPfS_S_S_S_iii --------------------------
	.section	.text._Z18kernel_deformationPfS_S_S_S_iii,"ax",@progbits
	.align	128
        .global         _Z18kernel_deformationPfS_S_S_S_iii
        .type           _Z18kernel_deformationPfS_S_S_S_iii,@function
        .size           _Z18kernel_deformationPfS_S_S_S_iii,(.L_x_1 - _Z18kernel_deformationPfS_S_S_S_iii)
        .other          _Z18kernel_deformationPfS_S_S_S_iii,@"STO_CUDA_ENTRY STV_DEFAULT"
_Z18kernel_deformationPfS_S_S_S_iii:
.text._Z18kernel_deformationPfS_S_S_S_iii:
[----:B------:R-:W-:Y:S01]  /*0000*/  LDC R1, c[0x0][0x37c] ;  /* 0x0000df00ff017b82 */ /* 0x000fe20000000800 */
[----:B------:R-:W0:Y:S07]  /*0010*/  S2R R0, SR_CTAID.Y ;  /* 0x0000000000007919 */ /* 0x000e2e0000002600 */
[----:B------:R-:W1:Y:S01]  /*0020*/  LDC.64 R2, c[0x0][0x3a8] ;  /* 0x0000ea00ff027b82 */ /* 0x000e620000000a00 */
[----:B------:R-:W2:Y:S01]  /*0030*/  LDCU UR6, c[0x0][0x3b0] ;  /* 0x00007600ff0677ac */ /* 0x000ea20008000800 */
[----:B------:R-:W0:Y:S01]  /*0040*/  S2R R5, SR_TID.Y ;  /* 0x0000000000057919 */ /* 0x000e220000002200 */
[----:B------:R-:W3:Y:S01]  /*0050*/  S2R R9, SR_CTAID.X ;  /* 0x0000000000097919 */ /* 0x000ee20000002500 */
[----:B------:R-:W3:Y:S01]  /*0060*/  S2R R4, SR_TID.X ;  /* 0x0000000000047919 */ /* 0x000ee20000002100 */
[----:B------:R-:W4:Y:S01]  /*0070*/  S2R R8, SR_CTAID.Z ;  /* 0x0000000000087919 */ /* 0x000f220000002700 */
[----:B------:R-:W4:Y:S01]  /*0080*/  S2R R7, SR_TID.Z ;  /* 0x0000000000077919 */ /* 0x000f220000002300 */
[----:B0-----:R-:W-:-:S04]  /*0090*/  LEA R0, R0, R5, 0x4 ;  /* 0x0000000500007211 */ /* 0x001fc800078e20ff */
[----:B-1----:R-:W-:Y:S02]  /*00a0*/  ISETP.GE.AND P0, PT, R0, R3, PT ;  /* 0x000000030000720c */ /* 0x002fe40003f06270 */
[----:B---3--:R-:W-:-:S04]  /*00b0*/  LEA R9, R9, R4, 0x4 ;  /* 0x0000000409097211 */ /* 0x008fc800078e20ff */
[----:B------:R-:W-:Y:S02]  /*00c0*/  ISETP.GE.OR P0, PT, R9, R2, P0 ;  /* 0x000000020900720c */ /* 0x000fe40000706670 */
[----:B----4-:R-:W-:-:S04]  /*00d0*/  LEA R8, R8, R7, 0x2 ;  /* 0x0000000708087211 */ /* 0x010fc800078e10ff */
[----:B--2---:R-:W-:-:S13]  /*00e0*/  ISETP.GE.OR P0, PT, R8, UR6, P0 ;  /* 0x0000000608007c0c */ /* 0x004fda0008706670 */
[----:B------:R-:W-:Y:S05]  /*00f0*/  @P0 EXIT ;  /* 0x000000000000094d */ /* 0x000fea0003800000 */
[----:B------:R-:W0:Y:S01]  /*0100*/  LDC.64 R4, c[0x0][0x390] ;  /* 0x0000e400ff047b82 */ /* 0x000e220000000a00 */
[----:B------:R-:W1:Y:S01]  /*0110*/  LDCU.64 UR4, c[0x0][0x358] ;  /* 0x00006b00ff0477ac */ /* 0x000e620008000a00 */
[----:B------:R-:W-:-:S04]  /*0120*/  IMAD R0, R8, R3, R0 ;  /* 0x0000000308007224 */ /* 0x000fc800078e0200 */
[-C--:B------:R-:W-:Y:S02]  /*0130*/  IMAD R13, R0, R2.reuse, R9 ;  /* 0x00000002000d7224 */ /* 0x080fe400078e0209 */
[----:B------:R-:W2:Y:S01]  /*0140*/  LDC.64 R6, c[0x0][0x398] ;  /* 0x0000e600ff067b82 */ /* 0x000ea20000000a00 */
[----:B------:R-:W-:-:S07]  /*0150*/  I2FP.F32.S32 R12, R2 ;  /* 0x00000002000c7245 */ /* 0x000fce0000201400 */
[----:B------:R-:W3:Y:S01]  /*0160*/  LDC.64 R8, c[0x0][0x3a0] ;  /* 0x0000e800ff087b82 */ /* 0x000ee20000000a00 */
[----:B0-----:R-:W-:-:S07]  /*0170*/  IMAD.WIDE R4, R13, 0x4, R4 ;  /* 0x000000040d047825 */ /* 0x001fce00078e0204 */
[----:B------:R-:W0:Y:S01]  /*0180*/  LDC.64 R10, c[0x0][0x380] ;  /* 0x0000e000ff0a7b82 */ /* 0x000e220000000a00 */
[----:B-1----:R-:W4:Y:S01]  /*0190*/  LDG.E R0, desc[UR4][R4.64] ;  /* 0x0000000404007981 */ /* 0x002f22000c1e1900 */
[----:B--2---:R-:W-:-:S06]  /*01a0*/  IMAD.WIDE R6, R13, 0x4, R6 ;  /* 0x000000040d067825 */ /* 0x004fcc00078e0206 */
[----:B------:R-:W2:Y:S01]  /*01b0*/  LDG.E R6, desc[UR4][R6.64] ;  /* 0x0000000406067981 */ /* 0x000ea2000c1e1900 */
[----:B------:R-:W-:Y:S01]  /*01c0*/  FADD R17, R12, -0.5 ;  /* 0xbf0000000c117421 */ /* 0x000fe20000000000 */
[----:B---3--:R-:W-:-:S06]  /*01d0*/  IMAD.WIDE R8, R13, 0x4, R8 ;  /* 0x000000040d087825 */ /* 0x008fcc00078e0208 */
[----:B------:R1:W5:Y:S01]  /*01e0*/  LDG.E R8, desc[UR4][R8.64] ;  /* 0x0000000408087981 */ /* 0x000362000c1e1900 */
[----:B----4-:R-:W3:Y:S08]  /*01f0*/  F2I.TRUNC.NTZ R0, R0 ;  /* 0x0000000000007305 */ /* 0x010ef0000020f100 */
[----:B--2---:R-:W2:Y:S01]  /*0200*/  F2I.TRUNC.NTZ R15, R6 ;  /* 0x00000006000f7305 */ /* 0x004ea2000020f100 */
[----:B---3--:R-:W-:-:S04]  /*0210*/  I2FP.F32.S32 R12, R0 ;  /* 0x00000000000c7245 */ /* 0x008fc80000201400 */
[----:B------:R-:W-:Y:S02]  /*0220*/  FSETP.GTU.AND P0, PT, R17, R12, PT ;  /* 0x0000000c1100720b */ /* 0x000fe40003f0c000 */
[----:B--2---:R-:W-:-:S04]  /*0230*/  VIMNMX R4, PT, PT, R0, R15, PT ;  /* 0x0000000f00047248 */ /* 0x004fc80003fe0100 */
[----:B------:R-:W-:Y:S01]  /*0240*/  ISETP.LT.OR P0, PT, R4, 0x1, !P0 ;  /* 0x000000010400780c */ /* 0x000fe20004701670 */
[----:B0-----:R-:W-:-:S05]  /*0250*/  IMAD.WIDE R4, R13, 0x4, R10 ;  /* 0x000000040d047825 */ /* 0x001fca00078e020a */
[----:B------:R1:W-:Y:S07]  /*0260*/  STG.E desc[UR4][R4.64], RZ ;  /* 0x000000ff04007986 */ /* 0x0003ee000c101904 */
[----:B------:R-:W-:Y:S05]  /*0270*/  @P0 EXIT ;  /* 0x000000000000094d */ /* 0x000fea0003800000 */
[----:B-----5:R-:W0:Y:S01]  /*0280*/  F2I.TRUNC.NTZ R8, R8 ;  /* 0x0000000800087305 */ /* 0x020e22000020f100 */
[----:B------:R-:W-:Y:S02]  /*0290*/  I2FP.F32.U32 R6, R3 ;  /* 0x0000000300067245 */ /* 0x000fe40000201000 */
[----:B------:R-:W-:-:S03]  /*02a0*/  I2FP.F32.U32 R15, R15 ;  /* 0x0000000f000f7245 */ /* 0x000fc60000201000 */
[----:B------:R-:W-:Y:S01]  /*02b0*/  FADD R6, R6, -0.5 ;  /* 0xbf00000006067421 */ /* 0x000fe20000000000 */
[----:B0-----:R-:W-:-:S04]  /*02c0*/  ISETP.GE.AND P0, PT, R8, 0x1, PT ;  /* 0x000000010800780c */ /* 0x001fc80003f06270 */
[----:B------:R-:W-:-:S13]  /*02d0*/  FSETP.LE.OR P0, PT, R6, R15, !P0 ;  /* 0x0000000f0600720b */ /* 0x000fda0004703400 */
[----:B------:R-:W-:Y:S05]  /*02e0*/  @P0 EXIT ;  /* 0x000000000000094d */ /* 0x000fea0003800000 */
[----:B------:R-:W-:Y:S02]  /*02f0*/  I2FP.F32.U32 R6, UR6 ;  /* 0x0000000600067c45 */ /* 0x000fe40008201000 */
[----:B------:R-:W-:-:S03]  /*0300*/  I2FP.F32.U32 R8, R8 ;  /* 0x0000000800087245 */ /* 0x000fc60000201000 */
[----:B------:R-:W-:-:S05]  /*0310*/  FADD R7, R6, -0.5 ;  /* 0xbf00000006077421 */ /* 0x000fca0000000000 */
[----:B------:R-:W-:-:S13]  /*0320*/  FSETP.GTU.AND P0, PT, R7, R8, PT ;  /* 0x000000080700720b */ /* 0x000fda0003f0c000 */
[----:B------:R-:W-:Y:S05]  /*0330*/  @!P0 EXIT ;  /* 0x000000000000894d */ /* 0x000fea0003800000 */
[----:B------:R-:W-:Y:S01]  /*0340*/  I2FP.F32.U32 R0, R0 ;  /* 0x0000000000007245 */ /* 0x000fe20000201000 */
[----:B------:R-:W-:Y:S01]  /*0350*/  FADD R12, R15, -0.5 ;  /* 0xbf0000000f0c7421 */ /* 0x000fe20000000000 */
[----:B------:R-:W0:Y:S01]  /*0360*/  LDC.64 R6, c[0x0][0x388] ;  /* 0x0000e200ff067b82 */ /* 0x000e220000000a00 */
[----:B------:R-:W-:Y:S01]  /*0370*/  FADD R8, R8, -0.5 ;  /* 0xbf00000008087421 */ /* 0x000fe20000000000 */
[-C--:B------:R-:W-:Y:S02]  /*0380*/  IMAD R3, R3, R2.reuse, RZ ;  /* 0x0000000203037224 */ /* 0x080fe400078e02ff */
[----:B------:R-:W-:Y:S01]  /*0390*/  FADD R0, R0, -0.5 ;  /* 0xbf00000000007421 */ /* 0x000fe20000000000 */
[----:B------:R-:W-:Y:S08]  /*03a0*/  F2I.FLOOR.NTZ R10, R12 ;  /* 0x0000000c000a7305 */ /* 0x000ff00000207100 */
[----:B-1----:R-:W1:Y:S08]  /*03b0*/  F2I.FLOOR.NTZ R9, R0 ;  /* 0x0000000000097305 */ /* 0x002e700000207100 */
[----:B------:R-:W2:Y:S01]  /*03c0*/  F2I.FLOOR.NTZ R14, R8 ;  /* 0x00000008000e7305 */ /* 0x000ea20000207100 */
[----:B-1----:R-:W-:-:S04]  /*03d0*/  IMAD R11, R10, R2, R9 ;  /* 0x000000020a0b7224 */ /* 0x002fc800078e0209 */
[----:B--2---:R-:W-:-:S04]  /*03e0*/  IMAD R11, R14, R3, R11 ;  /* 0x000000030e0b7224 */ /* 0x004fc800078e020b */
[----:B0-----:R-:W-:-:S05]  /*03f0*/  IMAD.WIDE R6, R11, 0x4, R6 ;  /* 0x000000040b067825 */ /* 0x001fca00078e0206 */
[----:B------:R-:W2:Y:S01]  /*0400*/  LDG.E R18, desc[UR4][R6.64] ;  /* 0x0000000406127981 */ /* 0x000ea2000c1e1900 */
[----:B------:R-:W-:Y:S02]  /*0410*/  I2FP.F32.S32 R9, R9 ;  /* 0x0000000900097245 */ /* 0x000fe40000201400 */
[----:B------:R-:W-:Y:S02]  /*0420*/  I2FP.F32.S32 R11, R10 ;  /* 0x0000000a000b7245 */ /* 0x000fe40000201400 */
[----:B------:R-:W-:Y:S01]  /*0430*/  I2FP.F32.S32 R13, R14 ;  /* 0x0000000e000d7245 */ /* 0x000fe20000201400 */
[----:B------:R-:W-:Y:S02]  /*0440*/  FADD R10, R0, -R9 ;  /* 0x80000009000a7221 */ /* 0x000fe40000000000 */
[----:B------:R-:W-:Y:S02]  /*0450*/  FADD R12, R12, -R11 ;  /* 0x8000000b0c0c7221 */ /* 0x000fe40000000000 */
[----:B------:R-:W-:Y:S01]  /*0460*/  FADD R11, -R10, 1 ;  /* 0x3f8000000a0b7421 */ /* 0x000fe20000000100 */
[----:B------:R-:W-:Y:S01]  /*0470*/  FADD R13, R8, -R13 ;  /* 0x8000000d080d7221 */ /* 0x000fe20000000000 */
[----:B------:R-:W-:-:S03]  /*0480*/  FADD R16, -R12, 1 ;  /* 0x3f8000000c107421 */ /* 0x000fc60000000100 */
[----:B------:R-:W-:Y:S01]  /*0490*/  FADD R0, -R13, 1 ;  /* 0x3f8000000d007421 */ /* 0x000fe20000000100 */
[----:B--2---:R-:W-:-:S04]  /*04a0*/  FMUL R9, R11, R18 ;  /* 0x000000120b097220 */ /* 0x004fc80000400000 */
[----:B------:R-:W-:-:S04]  /*04b0*/  FMUL R9, R16, R9 ;  /* 0x0000000910097220 */ /* 0x000fc80000400000 */
[----:B------:R-:W-:Y:S01]  /*04c0*/  FFMA R18, R0, R9, RZ ;  /* 0x0000000900127223 */ /* 0x000fe200000000ff */
[----:B------:R-:W-:-:S04]  /*04d0*/  IMAD.WIDE R8, R3, 0x4, R6 ;  /* 0x0000000403087825 */ /* 0x000fc800078e0206 */
[----:B------:R0:W-:Y:S04]  /*04e0*/  STG.E desc[UR4][R4.64], R18 ;  /* 0x0000001204007986 */ /* 0x0001e8000c101904 */
[----:B------:R-:W2:Y:S02]  /*04f0*/  LDG.E R14, desc[UR4][R8.64] ;  /* 0x00000004080e7981 */ /* 0x000ea4000c1e1900 */
[----:B--2---:R-:W-:-:S04]  /*0500*/  FMUL R15, R11, R14 ;  /* 0x0000000e0b0f7220 */ /* 0x004fc80000400000 */
[----:B------:R-:W-:-:S04]  /*0510*/  FMUL R15, R16, R15 ;  /* 0x0000000f100f7220 */ /* 0x000fc80000400000 */
[----:B------:R-:W-:Y:S01]  /*0520*/  FFMA R17, R13, R15, R18 ;  /* 0x0000000f0d117223 */ /* 0x000fe20000000012 */
[----:B------:R-:W-:-:S04]  /*0530*/  IMAD.WIDE R14, R2, 0x4, R6 ;  /* 0x00000004020e7825 */ /* 0x000fc800078e0206 */
[----:B------:R1:W-:Y:S04]  /*0540*/  STG.E desc[UR4][R4.64], R17 ;  /* 0x0000001104007986 */ /* 0x0003e8000c101904 */
[----:B------:R-:W2:Y:S02]  /*0550*/  LDG.E R2, desc[UR4][R14.64] ;  /* 0x000000040e027981 */ /* 0x000ea4000c1e1900 */
[----:B--2---:R-:W-:Y:S01]  /*0560*/  FMUL R19, R11, R2 ;  /* 0x000000020b137220 */ /* 0x004fe20000400000 */
[----:B------:R-:W-:-:S04]  /*0570*/  IMAD.WIDE R2, R3, 0x4, R14 ;  /* 0x0000000403027825 */ /* 0x000fc800078e020e */
[----:B------:R-:W-:-:S04]  /*0580*/  FMUL R19, R12, R19 ;  /* 0x000000130c137220 */ /* 0x000fc80000400000 */
[----:B------:R-:W-:-:S05]  /*0590*/  FFMA R20, R0, R19, R17 ;  /* 0x0000001300147223 */ /* 0x000fca0000000011 */
[----:B------:R-:W-:Y:S04]  /*05a0*/  STG.E desc[UR4][R4.64], R20 ;  /* 0x0000001404007986 */ /* 0x000fe8000c101904 */
[----:B0-----:R-:W2:Y:S02]  /*05b0*/  LDG.E R18, desc[UR4][R2.64] ;  /* 0x0000000402127981 */ /* 0x001ea4000c1e1900 */
[----:B--2---:R-:W-:-:S04]  /*05c0*/  FMUL R11, R11, R18 ;  /* 0x000000120b0b7220 */ /* 0x004fc80000400000 */
[----:B------:R-:W-:-:S04]  /*05d0*/  FMUL R11, R12, R11 ;  /* 0x0000000b0c0b7220 */ /* 0x000fc80000400000 */
[----:B------:R-:W-:-:S05]  /*05e0*/  FFMA R11, R13, R11, R20 ;  /* 0x0000000b0d0b7223 */ /* 0x000fca0000000014 */
[----:B------:R-:W-:Y:S04]  /*05f0*/  STG.E desc[UR4][R4.64], R11 ;  /* 0x0000000b04007986 */ /* 0x000fe8000c101904 */
[----:B------:R-:W1:Y:S02]  /*0600*/  LDG.E R7, desc[UR4][R6.64+0x4] ;  /* 0x0000040406077981 */ /* 0x000e64000c1e1900 */
[----:B-1----:R-:W-:-:S04]  /*0610*/  FMUL R17, R10, R7 ;  /* 0x000000070a117220 */ /* 0x002fc80000400000 */
[----:B------:R-:W-:-:S04]  /*0620*/  FMUL R17, R16, R17 ;  /* 0x0000001110117220 */ /* 0x000fc80000400000 */
[----:B------:R-:W-:-:S05]  /*0630*/  FFMA R18, R0, R17, R11 ;  /* 0x0000001100127223 */ /* 0x000fca000000000b */
[----:B------:R-:W-:Y:S04]  /*0640*/  STG.E desc[UR4][R4.64], R18 ;  /* 0x0000001204007986 */ /* 0x000fe8000c101904 */
[----:B------:R-:W2:Y:S02]  /*0650*/  LDG.E R9, desc[UR4][R8.64+0x4] ;  /* 0x0000040408097981 */ /* 0x000ea4000c1e1900 */
[----:B--2---:R-:W-:-:S04]  /*0660*/  FMUL R17, R10, R9 ;  /* 0x000000090a117220 */ /* 0x004fc80000400000 */
        /* <DEDUP_REMOVED lines=12> */
[----:B------:R-:W-:Y:S01]  /*0730*/  STG.E desc[UR4][R4.64], R7 ;  /* 0x0000000704007986 */ /* 0x000fe2000c101904 */
[----:B------:R-:W-:Y:S05]  /*0740*/  EXIT ;  /* 0x000000000000794d */ /* 0x000fea0003800000 */
.L_x_0:
[----:B------:R-:W-:-:S00]  /*0750*/  BRA `(.L_x_0) ;  /* 0xfffffffc00fc7947 */ /* 0x000fc0000383ffff */
[----:B------:R-:W-:-:S00]  /*0760*/  NOP ;  /* 0x0000000000007918 */ /* 0x000fc00000000000 */
        /* <DEDUP_REMOVED lines=9> */
.L_x_1:


//--------------------- .nv.shared.reserved.0     --------------------------
	.section	.nv.shared.reserved.0,"aw",@nobits
	.weak		__nv_reservedSMEM_offset_0_alias
	.size		__nv_reservedSMEM_offset_0_alias, 0, 64
	.other		__nv_reservedSMEM_offset_0_alias,@"STO_CUDA_RESERVED_SHARED STV_DEFAULT"
__nv_reservedSMEM_offset_0_alias:
	.zero		0
	.zero		64


//--------------------- .nv.constant0._Z18kernel_deformationPfS_S_S_S_iii --------------------------
	.section	.nv.constant0._Z18kernel_deformationPfS_S_S_S_iii,"a",@progbits
	.sectionflags	@""
	.align	4
.nv.constant0._Z18kernel_deformationPfS_S_S_S_iii:
	.zero		948


//--------------------- SYMBOLS --------------------------

	.type		.nv.reservedSmem.offset0,@object
	.size		.nv.reservedSmem.offset0,0x4
